	.headerflags	@"EF_CUDA_TEXMODE_UNIFIED EF_CUDA_64BIT_ADDRESS EF_CUDA_ACCELERATORS EF_CUDA_SM90 EF_CUDA_VIRTUAL_SM(EF_CUDA_SM90)"
	.elftype	@"ET_EXEC"


//--------------------- .nv.info                  --------------------------
	.section	.nv.info,"",@"SHT_CUDA_INFO"
	.align	4


	//----- nvinfo : EIATTR_REGCOUNT
	.align		4
        /*0000*/ 	.byte	0x04, 0x2f
        /*0002*/ 	.short	(.L_3 - .L_2)
	.align		4
.L_2:
        /*0004*/ 	.word	index@(triton_poi_fused__native_batch_norm_legit_no_training_add_div_hardtanh_mul_50)
        /*0008*/ 	.word	0x00000020


	//----- nvinfo : EIATTR_MIN_STACK_SIZE
	.align		4
.L_3:
        /*000c*/ 	.byte	0x04, 0x12
        /*000e*/ 	.short	(.L_5 - .L_4)
	.align		4
.L_4:
        /*0010*/ 	.word	index@(triton_poi_fused__native_batch_norm_legit_no_training_add_div_hardtanh_mul_50)
        /*0014*/ 	.word	0x00000000


	//----- nvinfo : EIATTR_FRAME_SIZE
	.align		4
.L_5:
        /*0018*/ 	.byte	0x04, 0x11
        /*001a*/ 	.short	(.L_7 - .L_6)
	.align		4
.L_6:
        /*001c*/ 	.word	index@(triton_poi_fused__native_batch_norm_legit_no_training_add_div_hardtanh_mul_50)
        /*0020*/ 	.word	0x00000000


	//----- nvinfo : EIATTR_MIN_STACK_SIZE
	.align		4
.L_7:
        /*0024*/ 	.byte	0x04, 0x12
        /*0026*/ 	.short	(.L_9 - .L_8)
	.align		4
.L_8:
        /*0028*/ 	.word	index@(triton_poi_fused__native_batch_norm_legit_no_training_add_div_hardtanh_mul_50)
        /*002c*/ 	.word	0x00000000
.L_9:


//--------------------- .nv.info.triton_poi_fused__native_batch_norm_legit_no_training_add_div_hardtanh_mul_50 --------------------------
	.section	.nv.info.triton_poi_fused__native_batch_norm_legit_no_training_add_div_hardtanh_mul_50,"",@"SHT_CUDA_INFO"
	.sectionflags	@""
	.align	4


	//----- nvinfo : EIATTR_CUDA_API_VERSION
	.align		4
        /*0000*/ 	.byte	0x04, 0x37
        /*0002*/ 	.short	(.L_11 - .L_10)
.L_10:
        /*0004*/ 	.word	0x0000007c


	//----- nvinfo : EIATTR_KPARAM_INFO
	.align		4
.L_11:
        /*0008*/ 	.byte	0x04, 0x17
        /*000a*/ 	.short	(.L_13 - .L_12)
.L_12:
        /*000c*/ 	.word	0x00000000
        /*0010*/ 	.short	0x0007
        /*0012*/ 	.short	0x0034
        /*0014*/ 	.byte	0x00, 0xf0, 0x11, 0x00


	//----- nvinfo : EIATTR_KPARAM_INFO
	.align		4
.L_13:
        /*0018*/ 	.byte	0x04, 0x17
        /*001a*/ 	.short	(.L_15 - .L_14)
.L_14:
        /*001c*/ 	.word	0x00000000
        /*0020*/ 	.short	0x0006
        /*0022*/ 	.short	0x0030
        /*0024*/ 	.byte	0x00, 0xf0, 0x11, 0x00


	//----- nvinfo : EIATTR_KPARAM_INFO
	.align		4
.L_15:
        /*0028*/ 	.byte	0x04, 0x17
        /*002a*/ 	.short	(.L_17 - .L_16)
.L_16:
        /*002c*/ 	.word	0x00000000
        /*0030*/ 	.short	0x0005
        /*0032*/ 	.short	0x0028
        /*0034*/ 	.byte	0x00, 0xf4, 0x21, 0x00


	//----- nvinfo : EIATTR_KPARAM_INFO
	.align		4
.L_17:
        /*0038*/ 	.byte	0x04, 0x17
        /*003a*/ 	.short	(.L_19 - .L_18)
.L_18:
        /*003c*/ 	.word	0x00000000
        /*0040*/ 	.short	0x0004
        /*0042*/ 	.short	0x0020
        /*0044*/ 	.byte	0x00, 0xf4, 0x21, 0x00


	//----- nvinfo : EIATTR_KPARAM_INFO
	.align		4
.L_19:
        /*0048*/ 	.byte	0x04, 0x17
        /*004a*/ 	.short	(.L_21 - .L_20)
.L_20:
        /*004c*/ 	.word	0x00000000
        /*0050*/ 	.short	0x0003
        /*0052*/ 	.short	0x0018
        /*0054*/ 	.byte	0x00, 0xf4, 0x21, 0x00


	//----- nvinfo : EIATTR_KPARAM_INFO
	.align		4
.L_21:
        /*0058*/ 	.byte	0x04, 0x17
        /*005a*/ 	.short	(.L_23 - .L_22)
.L_22:
        /*005c*/ 	.word	0x00000000
        /*0060*/ 	.short	0x0002
        /*0062*/ 	.short	0x0010
        /*0064*/ 	.byte	0x00, 0xf4, 0x21, 0x00


	//----- nvinfo : EIATTR_KPARAM_INFO
	.align		4
.L_23:
        /*0068*/ 	.byte	0x04, 0x17
        /*006a*/ 	.short	(.L_25 - .L_24)
.L_24:
        /*006c*/ 	.word	0x00000000
        /*0070*/ 	.short	0x0001
        /*0072*/ 	.short	0x0008
        /*0074*/ 	.byte	0x00, 0xf4, 0x21, 0x00


	//----- nvinfo : EIATTR_KPARAM_INFO
	.align		4
.L_25:
        /*0078*/ 	.byte	0x04, 0x17
        /*007a*/ 	.short	(.L_27 - .L_26)
.L_26:
        /*007c*/ 	.word	0x00000000
        /*0080*/ 	.short	0x0000
        /*0082*/ 	.short	0x0000
        /*0084*/ 	.byte	0x00, 0xf4, 0x21, 0x00


	//----- nvinfo : EIATTR_SPARSE_MMA_MASK
	.align		4
.L_27:
        /*0088*/ 	.byte	0x03, 0x50
        /*008a*/ 	.short	0x0000


	//----- nvinfo : EIATTR_MAXREG_COUNT
	.align		4
        /*008c*/ 	.byte	0x03, 0x1b
        /*008e*/ 	.short	0x00ff


	//----- nvinfo : EIATTR_EXIT_INSTR_OFFSETS
	.align		4
        /*0090*/ 	.byte	0x04, 0x1c
        /*0092*/ 	.short	(.L_29 - .L_28)


	//   ....[0]....
.L_28:
        /*0094*/ 	.word	0x00000da0


	//   ....[1]....
        /*0098*/ 	.word	0x00000df0


	//----- nvinfo : EIATTR_REQNTID
	.align		4
.L_29:
        /*009c*/ 	.byte	0x04, 0x10
        /*009e*/ 	.short	(.L_31 - .L_30)
.L_30:
        /*00a0*/ 	.word	0x00000080
        /*00a4*/ 	.word	0x00000001
        /*00a8*/ 	.word	0x00000001


	//----- nvinfo : EIATTR_CBANK_PARAM_SIZE
	.align		4
.L_31:
        /*00ac*/ 	.byte	0x03, 0x19
        /*00ae*/ 	.short	0x0038


	//----- nvinfo : EIATTR_PARAM_CBANK
	.align		4
        /*00b0*/ 	.byte	0x04, 0x0a
        /*00b2*/ 	.short	(.L_33 - .L_32)
	.align		4
.L_32:
        /*00b4*/ 	.word	index@(.nv.constant0.triton_poi_fused__native_batch_norm_legit_no_training_add_div_hardtanh_mul_50)
        /*00b8*/ 	.short	0x0210
        /*00ba*/ 	.short	0x0038


	//----- nvinfo : EIATTR_SW_WAR
	.align		4
.L_33:
        /*00bc*/ 	.byte	0x04, 0x36
        /*00be*/ 	.short	(.L_35 - .L_34)
.L_34:
        /*00c0*/ 	.word	0x00000008
.L_35:


//--------------------- .nv.callgraph             --------------------------
	.section	.nv.callgraph,"",@"SHT_CUDA_CALLGRAPH"
	.align	4
	.sectionentsize	8
	.align		4
        /*0000*/ 	.word	0x00000000
	.align		4
        /*0004*/ 	.word	0xffffffff
	.align		4
        /*0008*/ 	.word	0x00000000
	.align		4
        /*000c*/ 	.word	0xfffffffe
	.align		4
        /*0010*/ 	.word	0x00000000
	.align		4
        /*0014*/ 	.word	0xfffffffd
	.align		4
        /*0018*/ 	.word	0x00000000
	.align		4
        /*001c*/ 	.word	0xfffffffc


//--------------------- .nv.constant4             --------------------------
	.section	.nv.constant4,"a",@progbits
	.align	8
	.align		8
.nv.constant4:
        /*0000*/ 	.dword	_$_str
	.align		8
        /*0008*/ 	.dword	_$_str_$_2


//--------------------- .text.triton_poi_fused__native_batch_norm_legit_no_training_add_div_hardtanh_mul_50 --------------------------
	.section	.text.triton_poi_fused__native_batch_norm_legit_no_training_add_div_hardtanh_mul_50,"ax",@progbits
	.sectionflags	@"SHF_BARRIERS=1"
	.align	128
        .global         triton_poi_fused__native_batch_norm_legit_no_training_add_div_hardtanh_mul_50
        .type           triton_poi_fused__native_batch_norm_legit_no_training_add_div_hardtanh_mul_50,@function
        .size           triton_poi_fused__native_batch_norm_legit_no_training_add_div_hardtanh_mul_50,(.L_x_1 - triton_poi_fused__native_batch_norm_legit_no_training_add_div_hardtanh_mul_50)
        .other          triton_poi_fused__native_batch_norm_legit_no_training_add_div_hardtanh_mul_50,@"STO_CUDA_ENTRY STV_DEFAULT"
triton_poi_fused__native_batch_norm_legit_no_training_add_div_hardtanh_mul_50:
.text.triton_poi_fused__native_batch_norm_legit_no_training_add_div_hardtanh_mul_50:
[----:B------:R-:W0:Y:S01]  /*0000*/  LDC R1, c[0x0][0x28] ;  /* 0x00000a00ff017b82 */ /* 0x000e220000000800 */
[----:B------:R-:W1:Y:S07]  /*0010*/  S2R R3, SR_CTAID.X ;  /* 0x0000000000037919 */ /* 0x000e6e0000002500 */
[----:B------:R-:W2:Y:S01]  /*0020*/  LDC.64 R12, c[0x0][0x220] ;  /* 0x00008800ff0c7b82 */ /* 0x000ea20000000a00 */
[----:B------:R-:W-:Y:S02]  /*0030*/  CS2R R4, SRZ ;  /* 0x0000000000047805 */ /* 0x000fe4000001ff00 */
[----:B------:R-:W-:Y:S01]  /*0040*/  CS2R R6, SRZ ;  /* 0x0000000000067805 */ /* 0x000fe2000001ff00 */
[----:B------:R-:W3:Y:S01]  /*0050*/  S2R R0, SR_TID.X ;  /* 0x0000000000007919 */ /* 0x000ee20000002100 */
[----:B------:R-:W-:Y:S01]  /*0060*/  ULDC.64 UR6, c[0x0][0x208] ;  /* 0x0000820000067ab9 */ /* 0x000fe20000000a00 */
[----:B------:R-:W4:Y:S02]  /*0070*/  S2R R21, SR_CTAID.Y ;  /* 0x0000000000157919 */ /* 0x000f240000002600 */
[----:B------:R-:W5:Y:S08]  /*0080*/  LDC.64 R22, c[0x0][0x210] ;  /* 0x00008400ff167b82 */ /* 0x000f700000000a00 */
[----:B------:R-:W5:Y:S01]  /*0090*/  LDC.64 R26, c[0x0][0x218] ;  /* 0x00008600ff1a7b82 */ /* 0x000f620000000a00 */
[----:B-1----:R-:W-:-:S02]  /*00a0*/  IMAD.SHL.U32 R3, R3, 0x40, RZ ;  /* 0x0000004003037824 */ /* 0x002fc400078e00ff */
[----:B---3--:R-:W-:-:S05]  /*00b0*/  IMAD.SHL.U32 R2, R0, 0x4, RZ ;  /* 0x0000000400027824 */ /* 0x008fca00078e00ff */
[----:B------:R-:W-:-:S04]  /*00c0*/  LOP3.LUT R20, R3, 0x3c, R2, 0xf8, !PT ;  /* 0x0000003c03147812 */ /* 0x000fc800078ef802 */
[C---:B------:R-:W-:Y:S01]  /*00d0*/  ISETP.GE.AND P0, PT, R20.reuse, 0x400, PT ;  /* 0x000004001400780c */ /* 0x040fe20003f06270 */
[----:B--2---:R-:W-:-:S12]  /*00e0*/  IMAD.WIDE R12, R20, 0x4, R12 ;  /* 0x00000004140c7825 */ /* 0x004fd800078e020c */
[----:B------:R1:W2:Y:S01]  /*00f0*/  @!P0 LDG.E.EL.128 R4, desc[UR6][R12.64] ;  /* 0x000000060c048981 */ /* 0x0002a2000c2e1d00 */
[----:B------:R-:W-:Y:S01]  /*0100*/  SHF.R.U32.HI R14, RZ, 0x4, R0 ;  /* 0x00000004ff0e7819 */ /* 0x000fe20000011600 */
[----:B----4-:R-:W-:Y:S01]  /*0110*/  IMAD.SHL.U32 R21, R21, 0x10, RZ ;  /* 0x0000001015157824 */ /* 0x010fe200078e00ff */
[----:B------:R-:W-:Y:S02]  /*0120*/  CS2R R8, SRZ ;  /* 0x0000000000087805 */ /* 0x000fe4000001ff00 */
[----:B------:R-:W-:Y:S02]  /*0130*/  CS2R R10, SRZ ;  /* 0x00000000000a7805 */ /* 0x000fe4000001ff00 */
[----:B------:R-:W-:Y:S02]  /*0140*/  SGXT.U32 R14, R14, 0x3 ;  /* 0x000000030e0e781a */ /* 0x000fe40000000000 */
[----:B------:R-:W-:Y:S01]  /*0150*/  CS2R R18, SRZ ;  /* 0x0000000000127805 */ /* 0x000fe2000001ff00 */
[----:B0----5:R-:W-:Y:S01]  /*0160*/  IMAD.WIDE R26, R20, 0x4, R26 ;  /* 0x00000004141a7825 */ /* 0x021fe200078e021a */
[----:B------:R-:W-:-:S02]  /*0170*/  LOP3.LUT R15, R21, 0x8, R14, 0xfe, !PT ;  /* 0x00000008150f7812 */ /* 0x000fc400078efe0e */
[----:B-1----:R-:W-:Y:S02]  /*0180*/  CS2R R12, SRZ ;  /* 0x00000000000c7805 */ /* 0x002fe4000001ff00 */
[----:B------:R-:W-:Y:S02]  /*0190*/  LOP3.LUT R17, R21, R14, RZ, 0xfc, !PT ;  /* 0x0000000e15117212 */ /* 0x000fe400078efcff */
[C---:B------:R-:W-:Y:S01]  /*01a0*/  ISETP.LT.AND P2, PT, R15.reuse, 0x10, !P0 ;  /* 0x000000100f00780c */ /* 0x040fe20004741270 */
[--C-:B------:R-:W-:Y:S01]  /*01b0*/  IMAD R25, R15, 0x400, R20.reuse ;  /* 0x000004000f197824 */ /* 0x100fe200078e0214 */
[C---:B------:R-:W-:Y:S01]  /*01c0*/  ISETP.LT.AND P1, PT, R17.reuse, 0x10, !P0 ;  /* 0x000000101100780c */ /* 0x040fe20004721270 */
[----:B------:R-:W-:Y:S01]  /*01d0*/  IMAD R17, R17, 0x400, R20 ;  /* 0x0000040011117824 */ /* 0x000fe200078e0214 */
[----:B------:R-:W-:Y:S01]  /*01e0*/  CS2R R14, SRZ ;  /* 0x00000000000e7805 */ /* 0x000fe2000001ff00 */
[----:B------:R-:W-:-:S04]  /*01f0*/  IMAD.WIDE R24, R25, 0x4, R22 ;  /* 0x0000000419187825 */ /* 0x000fc800078e0216 */
[----:B------:R-:W-:Y:S01]  /*0200*/  IMAD.WIDE R22, R17, 0x4, R22 ;  /* 0x0000000411167825 */ /* 0x000fe200078e0216 */
[----:B------:R-:W-:Y:S01]  /*0210*/  CS2R R16, SRZ ;  /* 0x0000000000107805 */ /* 0x000fe2000001ff00 */
[----:B------:R0:W3:Y:S04]  /*0220*/  @!P0 LDG.E.EL.128 R12, desc[UR6][R26.64] ;  /* 0x000000061a0c8981 */ /* 0x0000e8000c2e1d00 */
[----:B------:R1:W3:Y:S04]  /*0230*/  @P2 LDG.E.EL.128 R8, desc[UR6][R24.64] ;  /* 0x0000000618082981 */ /* 0x0002e8000c2e1d00 */
[----:B------:R3:W4:Y:S01]  /*0240*/  @P1 LDG.E.EL.128 R16, desc[UR6][R22.64] ;  /* 0x0000000616101981 */ /* 0x000722000c2e1d00 */
[----:B0-----:R-:W0:Y:S01]  /*0250*/  LDC.64 R26, c[0x0][0x228] ;  /* 0x00008a00ff1a7b82 */ /* 0x001e220000000a00 */
[----:B--2---:R-:W-:-:S06]  /*0260*/  FADD R28, R4, 9.9999997473787516356e-06 ;  /* 0x3727c5ac041c7421 */ /* 0x004fcc0000000000 */
[----:B------:R-:W2:Y:S01]  /*0270*/  MUFU.SQRT R28, R28 ;  /* 0x0000001c001c7308 */ /* 0x000ea20000002000 */
[----:B------:R-:W-:Y:S01]  /*0280*/  FADD R6, R6, 9.9999997473787516356e-06 ;  /* 0x3727c5ac06067421 */ /* 0x000fe20000000000 */
[----:B------:R-:W-:Y:S01]  /*0290*/  FADD R7, R7, 9.9999997473787516356e-06 ;  /* 0x3727c5ac07077421 */ /* 0x000fe20000000000 */
[----:B------:R-:W-:-:S05]  /*02a0*/  FADD R5, R5, 9.9999997473787516356e-06 ;  /* 0x3727c5ac05057421 */ /* 0x000fca0000000000 */
[----:B-1----:R-:W1:Y:S01]  /*02b0*/  MUFU.SQRT R24, R6 ;  /* 0x0000000600187308 */ /* 0x002e620000002000 */
[----:B------:R-:W-:Y:S01]  /*02c0*/  HFMA2.MMA R4, -RZ, RZ, 1.625, 0 ;  /* 0x3e800000ff047435 */ /* 0x000fe200000001ff */
[----:B--2---:R-:W-:-:S06]  /*02d0*/  FSETP.GT.AND P6, PT, R28, 8.50705917302346158658e+37, PT ;  /* 0x7e8000001c00780b */ /* 0x004fcc0003fc4000 */
[----:B------:R2:W5:Y:S01]  /*02e0*/  MUFU.SQRT R29, R5 ;  /* 0x00000005001d7308 */ /* 0x0005620000002000 */
[----:B------:R-:W-:-:S07]  /*02f0*/  FSETP.GEU.AND P1, PT, R28, 1.175494350822287508e-38, PT ;  /* 0x008000001c00780b */ /* 0x000fce0003f2e000 */
[----:B------:R-:W0:Y:S01]  /*0300*/  MUFU.SQRT R7, R7 ;  /* 0x0000000700077308 */ /* 0x000e220000002000 */
[----:B-1----:R-:W-:Y:S02]  /*0310*/  FSETP.GT.AND P4, PT, R24, 8.50705917302346158658e+37, PT ;  /* 0x7e8000001800780b */ /* 0x002fe40003f84000 */
[----:B--2---:R-:W-:Y:S01]  /*0320*/  FSEL R5, R4, 1, P6 ;  /* 0x3f80000004057808 */ /* 0x004fe20003000000 */
[----:B------:R-:W-:Y:S01]  /*0330*/  @P6 FMUL R28, R28, 0.25 ;  /* 0x3e8000001c1c6820 */ /* 0x000fe20000400000 */
[----:B------:R-:W-:Y:S02]  /*0340*/  FSETP.GEU.AND P5, PT, R24, 1.175494350822287508e-38, PT ;  /* 0x008000001800780b */ /* 0x000fe40003fae000 */
[----:B-----5:R-:W-:Y:S01]  /*0350*/  FSETP.GT.AND P2, PT, R29, 8.50705917302346158658e+37, PT ;  /* 0x7e8000001d00780b */ /* 0x020fe20003f44000 */
[----:B------:R-:W-:Y:S01]  /*0360*/  @!P1 FMUL R28, R28, 16777216 ;  /* 0x4b8000001c1c9820 */ /* 0x000fe20000400000 */
[----:B------:R-:W-:Y:S01]  /*0370*/  @!P1 FMUL R5, R5, 16777216 ;  /* 0x4b80000005059820 */ /* 0x000fe20000400000 */
[----:B------:R-:W-:-:S02]  /*0380*/  FSETP.GEU.AND P3, PT, R29, 1.175494350822287508e-38, PT ;  /* 0x008000001d00780b */ /* 0x000fc40003f6e000 */
[C---:B0-----:R-:W-:Y:S02]  /*0390*/  FSETP.GT.AND P6, PT, R7.reuse, 8.50705917302346158658e+37, PT ;  /* 0x7e8000000700780b */ /* 0x041fe40003fc4000 */
[----:B------:R-:W-:Y:S01]  /*03a0*/  FSETP.GEU.AND P1, PT, R7, 1.175494350822287508e-38, PT ;  /* 0x008000000700780b */ /* 0x000fe20003f2e000 */
[C---:B---3--:R-:W-:Y:S01]  /*03b0*/  FADD R22, -R15.reuse, R11 ;  /* 0x0000000b0f167221 */ /* 0x048fe20000000100 */
[----:B----4-:R-:W-:Y:S01]  /*03c0*/  FADD R19, -R15, R19 ;  /* 0x000000130f137221 */ /* 0x010fe20000000100 */
[----:B------:R-:W-:Y:S01]  /*03d0*/  @P4 FMUL R24, R24, 0.25 ;  /* 0x3e80000018184820 */ /* 0x000fe20000400000 */
[----:B------:R-:W-:Y:S02]  /*03e0*/  FADD R15, -R14, R10 ;  /* 0x0000000a0e0f7221 */ /* 0x000fe40000000100 */
[----:B------:R-:W-:Y:S01]  /*03f0*/  @P2 FMUL R29, R29, 0.25 ;  /* 0x3e8000001d1d2820 */ /* 0x000fe20000400000 */
[----:B------:R-:W0:Y:S01]  /*0400*/  LDC.64 R10, c[0x0][0x230] ;  /* 0x00008c00ff0a7b82 */ /* 0x000e220000000a00 */
[----:B------:R-:W-:-:S03]  /*0410*/  @!P5 FMUL R24, R24, 16777216 ;  /* 0x4b8000001818d820 */ /* 0x000fc60000400000 */
[----:B------:R-:W-:Y:S01]  /*0420*/  @P6 FMUL R7, R7, 0.25 ;  /* 0x3e80000007076820 */ /* 0x000fe20000400000 */
[----:B------:R-:W-:-:S03]  /*0430*/  @!P3 FMUL R29, R29, 16777216 ;  /* 0x4b8000001d1db820 */ /* 0x000fc60000400000 */
[----:B------:R-:W-:Y:S01]  /*0440*/  @!P1 FMUL R7, R7, 16777216 ;  /* 0x4b80000007079820 */ /* 0x000fe20000400000 */
[----:B------:R-:W1:Y:S01]  /*0450*/  MUFU.RCP R6, R28 ;  /* 0x0000001c00067308 */ /* 0x000e620000001000 */
[----:B------:R-:W-:Y:S01]  /*0460*/  FADD R18, -R14, R18 ;  /* 0x000000120e127221 */ /* 0x000fe20000000100 */
[C---:B------:R-:W-:Y:S01]  /*0470*/  FADD R14, -R13.reuse, R9 ;  /* 0x000000090d0e7221 */ /* 0x040fe20000000100 */
[----:B------:R-:W-:Y:S01]  /*0480*/  FADD R17, -R13, R17 ;  /* 0x000000110d117221 */ /* 0x000fe20000000100 */
[----:B------:R-:W-:-:S04]  /*0490*/  FADD R13, -R12, R8 ;  /* 0x000000080c0d7221 */ /* 0x000fc80000000100 */
[----:B------:R2:W3:Y:S01]  /*04a0*/  MUFU.RCP R23, R29 ;  /* 0x0000001d00177308 */ /* 0x0004e20000001000 */
[C---:B------:R-:W-:Y:S02]  /*04b0*/  FSEL R8, R4.reuse, 1, P2 ;  /* 0x3f80000004087808 */ /* 0x040fe40001000000 */
[----:B------:R-:W-:-:S05]  /*04c0*/  FSEL R9, R4, 1, P4 ;  /* 0x3f80000004097808 */ /* 0x000fca0002000000 */
[----:B------:R-:W4:Y:S01]  /*04d0*/  MUFU.RCP R24, R24 ;  /* 0x0000001800187308 */ /* 0x000f220000001000 */
[----:B------:R-:W-:-:S07]  /*04e0*/  FSEL R4, R4, 1, P6 ;  /* 0x3f80000004047808 */ /* 0x000fce0003000000 */
[----:B------:R5:W5:Y:S01]  /*04f0*/  MUFU.RCP R25, R7 ;  /* 0x0000000700197308 */ /* 0x000b620000001000 */
[----:B------:R-:W-:Y:S01]  /*0500*/  @!P3 FMUL R8, R8, 16777216 ;  /* 0x4b8000000808b820 */ /* 0x000fe20000400000 */
[----:B------:R-:W-:Y:S01]  /*0510*/  @!P5 FMUL R9, R9, 16777216 ;  /* 0x4b8000000909d820 */ /* 0x000fe20000400000 */
[----:B------:R-:W-:Y:S01]  /*0520*/  @!P1 FMUL R4, R4, 16777216 ;  /* 0x4b80000004049820 */ /* 0x000fe20000400000 */
[----:B------:R-:W-:Y:S01]  /*0530*/  FADD R16, -R12, R16 ;  /* 0x000000100c107221 */ /* 0x000fe20000000100 */
[----:B--2---:R-:W-:-:S04]  /*0540*/  IMAD.WIDE R28, R20, 0x4, R26 ;  /* 0x00000004141c7825 */ /* 0x004fc800078e021a */
[----:B-1----:R-:W-:Y:S01]  /*0550*/  FMUL R12, R6, R5 ;  /* 0x00000005060c7220 */ /* 0x002fe20000400000 */
[----:B---3--:R-:W-:Y:S01]  /*0560*/  FMUL R23, R23, R8 ;  /* 0x0000000817177220 */ /* 0x008fe20000400000 */
[----:B----4-:R-:W-:Y:S01]  /*0570*/  FMUL R24, R24, R9 ;  /* 0x0000000918187220 */ /* 0x010fe20000400000 */
[----:B0-----:R-:W-:Y:S01]  /*0580*/  IMAD.WIDE R26, R20, 0x4, R10 ;  /* 0x00000004141a7825 */ /* 0x001fe200078e020a */
[----:B-----5:R-:W-:Y:S02]  /*0590*/  CS2R R6, SRZ ;  /* 0x0000000000067805 */ /* 0x020fe4000001ff00 */
[----:B------:R-:W-:Y:S02]  /*05a0*/  CS2R R8, SRZ ;  /* 0x0000000000087805 */ /* 0x000fe4000001ff00 */
[----:B------:R-:W-:Y:S01]  /*05b0*/  CS2R R10, SRZ ;  /* 0x00000000000a7805 */ /* 0x000fe2000001ff00 */
[----:B------:R-:W-:Y:S01]  /*05c0*/  FMUL R25, R25, R4 ;  /* 0x0000000419197220 */ /* 0x000fe20000400000 */
[----:B------:R-:W-:-:S04]  /*05d0*/  CS2R R4, SRZ ;  /* 0x0000000000047805 */ /* 0x000fc8000001ff00 */
[----:B------:R0:W2:Y:S04]  /*05e0*/  @!P0 LDG.E.EL.128 R8, desc[UR6][R26.64] ;  /* 0x000000061a088981 */ /* 0x0000a8000c2e1d00 */
[----:B------:R1:W2:Y:S01]  /*05f0*/  @!P0 LDG.E.EL.128 R4, desc[UR6][R28.64] ;  /* 0x000000061c048981 */ /* 0x0002a2000c2e1d00 */
[----:B0-----:R-:W-:Y:S01]  /*0600*/  FMUL R26, R23, R17 ;  /* 0x00000011171a7220 */ /* 0x001fe20000400000 */
[C---:B------:R-:W-:Y:S01]  /*0610*/  FMUL R27, R12.reuse, R16 ;  /* 0x000000100c1b7220 */ /* 0x040fe20000400000 */
[----:B------:R-:W-:Y:S01]  /*0620*/  FMUL R17, R12, R13 ;  /* 0x0000000d0c117220 */ /* 0x000fe20000400000 */
[----:B------:R-:W-:Y:S01]  /*0630*/  FMUL R15, R24, R15 ;  /* 0x0000000f180f7220 */ /* 0x000fe20000400000 */
[----:B------:R-:W-:Y:S01]  /*0640*/  FMUL R22, R25, R22 ;  /* 0x0000001619167220 */ /* 0x000fe20000400000 */
[----:B------:R-:W0:Y:S01]  /*0650*/  S2UR UR5, SR_CgaCtaId ;  /* 0x00000000000579c3 */ /* 0x000e220000008800 */
[----:B------:R-:W-:Y:S01]  /*0660*/  IMAD.SHL.U32 R20, R0, 0x40, RZ ;  /* 0x0000004000147824 */ /* 0x000fe200078e00ff */
[----:B-1----:R-:W-:Y:S01]  /*0670*/  SHF.R.U32.HI R29, RZ, 0x4, R0 ;  /* 0x00000004ff1d7819 */ /* 0x002fe20000011600 */
[----:B------:R-:W-:-:S03]  /*0680*/  UMOV UR4, 0x400 ;  /* 0x0000040000047882 */ /* 0x000fc60000000000 */
[----:B------:R-:W-:Y:S02]  /*0690*/  SGXT.U32 R29, R29, 0x3 ;  /* 0x000000031d1d781a */ /* 0x000fe40000000000 */
[----:B------:R-:W-:-:S04]  /*06a0*/  LOP3.LUT R20, R20, 0x3c0, RZ, 0xc0, !PT ;  /* 0x000003c014147812 */ /* 0x000fc800078ec0ff */
[----:B------:R-:W-:Y:S01]  /*06b0*/  LOP3.LUT R28, R20, R29, RZ, 0xfc, !PT ;  /* 0x0000001d141c7212 */ /* 0x000fe200078efcff */
[----:B0-----:R-:W-:-:S06]  /*06c0*/  UPRMT UR4, UR5, 0x654, UR4 ;  /* 0x0000065405047896 */ /* 0x001fcc0008000004 */
[----:B------:R-:W-:-:S04]  /*06d0*/  VIADD R29, R20, UR4 ;  /* 0x00000004141d7c36 */ /* 0x000fc80008000000 */
[----:B------:R-:W-:Y:S02]  /*06e0*/  IMAD R20, R28, 0x4, R29 ;  /* 0x000000041c147824 */ /* 0x000fe400078e021d */
[----:B--2---:R-:W-:Y:S01]  /*06f0*/  FFMA R12, R26, R5, R9 ;  /* 0x000000051a0c7223 */ /* 0x004fe20000000009 */
[----:B------:R-:W-:Y:S01]  /*0700*/  FFMA R13, R27, R4, R8 ;  /* 0x000000041b0d7223 */ /* 0x000fe20000000008 */
[----:B------:R-:W-:Y:S02]  /*0710*/  FMUL R26, R23, R14 ;  /* 0x0000000e171a7220 */ /* 0x000fe40000400000 */
[----:B------:R-:W-:Y:S01]  /*0720*/  FADD R14, R12, 3 ;  /* 0x404000000c0e7421 */ /* 0x000fe20000000000 */
[----:B------:R-:W-:-:S04]  /*0730*/  FADD R16, R13, 3 ;  /* 0x404000000d107421 */ /* 0x000fc80000000000 */
[----:B------:R-:W-:Y:S02]  /*0740*/  FSETP.GTU.AND P1, PT, R14, RZ, PT ;  /* 0x000000ff0e00720b */ /* 0x000fe40003f2c000 */
[----:B------:R-:W-:Y:S02]  /*0750*/  FSETP.GTU.AND P0, PT, R16, RZ, PT ;  /* 0x000000ff1000720b */ /* 0x000fe40003f0c000 */
[----:B------:R-:W-:Y:S02]  /*0760*/  FSEL R14, R14, RZ, P1 ;  /* 0x000000ff0e0e7208 */ /* 0x000fe40000800000 */
[----:B------:R-:W-:Y:S02]  /*0770*/  FSEL R16, R16, RZ, P0 ;  /* 0x000000ff10107208 */ /* 0x000fe40000000000 */
[----:B------:R-:W-:Y:S01]  /*0780*/  FSETP.GEU.AND P2, PT, R14, 6, PT ;  /* 0x40c000000e00780b */ /* 0x000fe20003f4e000 */
[----:B------:R-:W-:Y:S01]  /*0790*/  FMUL R23, R24, R18 ;  /* 0x0000001218177220 */ /* 0x000fe20000400000 */
[----:B------:R-:W-:Y:S01]  /*07a0*/  FSETP.GEU.AND P3, PT, R16, 6, PT ;  /* 0x40c000001000780b */ /* 0x000fe20003f6e000 */
[----:B------:R-:W-:Y:S01]  /*07b0*/  FFMA R26, R26, R5, R9 ;  /* 0x000000051a1a7223 */ /* 0x000fe20000000009 */
[C---:B------:R-:W-:Y:S01]  /*07c0*/  FMUL R9, R14.reuse, 0.16666667163372039795 ;  /* 0x3e2aaaab0e097820 */ /* 0x040fe20000400000 */
[--C-:B------:R-:W-:Y:S01]  /*07d0*/  FFMA R23, R23, R6, R10.reuse ;  /* 0x0000000617177223 */ /* 0x100fe2000000000a */
[----:B------:R-:W-:Y:S01]  /*07e0*/  FSETP.NAN.AND P1, PT, R14, R14, PT ;  /* 0x0000000e0e00720b */ /* 0x000fe20003f28000 */
[----:B------:R-:W-:Y:S01]  /*07f0*/  FMUL R18, R25, R19 ;  /* 0x0000001319127220 */ /* 0x000fe20000400000 */
[C---:B------:R-:W-:Y:S01]  /*0800*/  FSETP.NAN.AND P0, PT, R16.reuse, R16, PT ;  /* 0x000000101000720b */ /* 0x040fe20003f08000 */
[----:B------:R-:W-:Y:S01]  /*0810*/  FFMA R5, R15, R6, R10 ;  /* 0x000000060f057223 */ /* 0x000fe2000000000a */
[----:B------:R-:W-:Y:S01]  /*0820*/  FMUL R16, R16, 0.16666667163372039795 ;  /* 0x3e2aaaab10107820 */ /* 0x000fe20000400000 */
[----:B------:R-:W-:Y:S01]  /*0830*/  FADD R6, R23, 3 ;  /* 0x4040000017067421 */ /* 0x000fe20000000000 */
[-CC-:B------:R-:W-:Y:S01]  /*0840*/  FFMA R18, R18, R7.reuse, R11.reuse ;  /* 0x0000000712127223 */ /* 0x180fe2000000000b */
[----:B------:R-:W-:Y:S01]  /*0850*/  @P2 FSEL R9, R9, 1, P1 ;  /* 0x3f80000009092808 */ /* 0x000fe20000800000 */
[----:B------:R-:W-:Y:S01]  /*0860*/  FFMA R17, R17, R4, R8 ;  /* 0x0000000411117223 */ /* 0x000fe20000000008 */
[----:B------:R-:W-:Y:S01]  /*0870*/  @P3 FSEL R16, R16, 1, P0 ;  /* 0x3f80000010103808 */ /* 0x000fe20000000000 */
[----:B------:R-:W-:Y:S01]  /*0880*/  FFMA R4, R22, R7, R11 ;  /* 0x0000000716047223 */ /* 0x000fe2000000000b */
[----:B------:R-:W-:Y:S01]  /*0890*/  FSETP.GTU.AND P0, PT, R6, RZ, PT ;  /* 0x000000ff0600720b */ /* 0x000fe20003f0c000 */
[----:B------:R-:W-:Y:S01]  /*08a0*/  FMUL R7, R12, R9 ;  /* 0x000000090c077220 */ /* 0x000fe20000400000 */
[----:B------:R-:W-:Y:S01]  /*08b0*/  FADD R6, R18, 3 ;  /* 0x4040000012067421 */ /* 0x000fe20000000000 */
[----:B------:R-:W-:Y:S01]  /*08c0*/  FADD R12, R23, 3 ;  /* 0x40400000170c7421 */ /* 0x000fe20000000000 */
[----:B------:R-:W-:Y:S01]  /*08d0*/  FADD R8, R17, 3 ;  /* 0x4040000011087421 */ /* 0x000fe20000000000 */
[----:B------:R-:W-:-:S02]  /*08e0*/  FADD R10, R5, 3 ;  /* 0x40400000050a7421 */ /* 0x000fc40000000000 */
[----:B------:R-:W-:Y:S02]  /*08f0*/  FSETP.GTU.AND P1, PT, R6, RZ, PT ;  /* 0x000000ff0600720b */ /* 0x000fe40003f2c000 */
[----:B------:R-:W-:Y:S02]  /*0900*/  FSEL R12, R12, RZ, P0 ;  /* 0x000000ff0c0c7208 */ /* 0x000fe40000000000 */
[----:B------:R-:W-:Y:S02]  /*0910*/  FSETP.GTU.AND P4, PT, R8, RZ, PT ;  /* 0x000000ff0800720b */ /* 0x000fe40003f8c000 */
[----:B------:R-:W-:Y:S01]  /*0920*/  FSEL R6, R6, RZ, P1 ;  /* 0x000000ff06067208 */ /* 0x000fe20000800000 */
[----:B------:R-:W-:Y:S01]  /*0930*/  FADD R9, R26, 3 ;  /* 0x404000001a097421 */ /* 0x000fe20000000000 */
[----:B------:R-:W-:Y:S01]  /*0940*/  FSETP.GEU.AND P1, PT, R12, 6, PT ;  /* 0x40c000000c00780b */ /* 0x000fe20003f2e000 */
[----:B------:R-:W-:Y:S01]  /*0950*/  FADD R11, R4, 3 ;  /* 0x40400000040b7421 */ /* 0x000fe20000000000 */
[----:B------:R-:W-:-:S02]  /*0960*/  FSETP.GTU.AND P2, PT, R10, RZ, PT ;  /* 0x000000ff0a00720b */ /* 0x000fc40003f4c000 */
[----:B------:R-:W-:Y:S02]  /*0970*/  FSEL R8, R8, RZ, P4 ;  /* 0x000000ff08087208 */ /* 0x000fe40002000000 */
[----:B------:R-:W-:Y:S02]  /*0980*/  FSETP.GTU.AND P3, PT, R9, RZ, PT ;  /* 0x000000ff0900720b */ /* 0x000fe40003f6c000 */
[----:B------:R-:W-:Y:S02]  /*0990*/  FSETP.GTU.AND P0, PT, R11, RZ, PT ;  /* 0x000000ff0b00720b */ /* 0x000fe40003f0c000 */
[----:B------:R-:W-:Y:S02]  /*09a0*/  FSEL R10, R10, RZ, P2 ;  /* 0x000000ff0a0a7208 */ /* 0x000fe40001000000 */
[----:B------:R-:W-:Y:S02]  /*09b0*/  FSETP.GEU.AND P5, PT, R6, 6, PT ;  /* 0x40c000000600780b */ /* 0x000fe40003fae000 */
[C---:B------:R-:W-:Y:S01]  /*09c0*/  FSETP.NAN.AND P2, PT, R12.reuse, R12, PT ;  /* 0x0000000c0c00720b */ /* 0x040fe20003f48000 */
[----:B------:R-:W-:Y:S01]  /*09d0*/  FMUL R12, R12, 0.16666667163372039795 ;  /* 0x3e2aaaab0c0c7820 */ /* 0x000fe20000400000 */
[----:B------:R-:W-:-:S02]  /*09e0*/  FSETP.GEU.AND P4, PT, R8, 6, PT ;  /* 0x40c000000800780b */ /* 0x000fc40003f8e000 */
[----:B------:R-:W-:Y:S02]  /*09f0*/  FSEL R9, R9, RZ, P3 ;  /* 0x000000ff09097208 */ /* 0x000fe40001800000 */
[----:B------:R-:W-:Y:S02]  /*0a00*/  FSEL R11, R11, RZ, P0 ;  /* 0x000000ff0b0b7208 */ /* 0x000fe40000000000 */
[----:B------:R-:W-:Y:S01]  /*0a10*/  @P1 FSEL R12, R12, 1, P2 ;  /* 0x3f8000000c0c1808 */ /* 0x000fe20001000000 */
[----:B------:R-:W-:Y:S01]  /*0a20*/  FMUL R15, R6, 0.16666667163372039795 ;  /* 0x3e2aaaab060f7820 */ /* 0x000fe20000400000 */
[C---:B------:R-:W-:Y:S01]  /*0a30*/  FSETP.NAN.AND P3, PT, R8.reuse, R8, PT ;  /* 0x000000080800720b */ /* 0x040fe20003f68000 */
[----:B------:R-:W-:Y:S01]  /*0a40*/  FMUL R8, R8, 0.16666667163372039795 ;  /* 0x3e2aaaab08087820 */ /* 0x000fe20000400000 */
[----:B------:R-:W-:Y:S02]  /*0a50*/  FSETP.GEU.AND P0, PT, R9, 6, PT ;  /* 0x40c000000900780b */ /* 0x000fe40003f0e000 */
[----:B------:R-:W-:-:S02]  /*0a60*/  FSETP.GEU.AND P2, PT, R10, 6, PT ;  /* 0x40c000000a00780b */ /* 0x000fc40003f4e000 */
[----:B------:R-:W-:Y:S02]  /*0a70*/  FSETP.GEU.AND P1, PT, R11, 6, PT ;  /* 0x40c000000b00780b */ /* 0x000fe40003f2e000 */
[----:B------:R-:W-:Y:S02]  /*0a80*/  FSETP.NAN.AND P6, PT, R6, R6, PT ;  /* 0x000000060600720b */ /* 0x000fe40003fc8000 */
[----:B------:R-:W-:Y:S02]  /*0a90*/  @P4 FSEL R8, R8, 1, P3 ;  /* 0x3f80000008084808 */ /* 0x000fe40001800000 */
[----:B------:R-:W-:Y:S02]  /*0aa0*/  @P5 FSEL R15, R15, 1, P6 ;  /* 0x3f8000000f0f5808 */ /* 0x000fe40003000000 */
[C---:B------:R-:W-:Y:S01]  /*0ab0*/  FSETP.NAN.AND P6, PT, R9.reuse, R9, PT ;  /* 0x000000090900720b */ /* 0x040fe20003fc8000 */
[----:B------:R-:W-:Y:S01]  /*0ac0*/  FMUL R9, R9, 0.16666667163372039795 ;  /* 0x3e2aaaab09097820 */ /* 0x000fe20000400000 */
[C---:B------:R-:W-:Y:S01]  /*0ad0*/  FSETP.NAN.AND P5, PT, R10.reuse, R10, PT ;  /* 0x0000000a0a00720b */ /* 0x040fe20003fa8000 */
[----:B------:R-:W-:Y:S01]  /*0ae0*/  FMUL R10, R10, 0.16666667163372039795 ;  /* 0x3e2aaaab0a0a7820 */ /* 0x000fe20000400000 */
[C---:B------:R-:W-:Y:S01]  /*0af0*/  FSETP.NAN.AND P3, PT, R11.reuse, R11, PT ;  /* 0x0000000b0b00720b */ /* 0x040fe20003f68000 */
[----:B------:R-:W-:Y:S01]  /*0b00*/  FMUL R11, R11, 0.16666667163372039795 ;  /* 0x3e2aaaab0b0b7820 */ /* 0x000fe20000400000 */
[----:B------:R-:W-:-:S02]  /*0b10*/  @P0 FSEL R9, R9, 1, P6 ;  /* 0x3f80000009090808 */ /* 0x000fc40003000000 */
[----:B------:R-:W-:Y:S02]  /*0b20*/  @P2 FSEL R10, R10, 1, P5 ;  /* 0x3f8000000a0a2808 */ /* 0x000fe40002800000 */
[----:B------:R-:W-:Y:S01]  /*0b30*/  @P1 FSEL R11, R11, 1, P3 ;  /* 0x3f8000000b0b1808 */ /* 0x000fe20001800000 */
[----:B------:R-:W-:Y:S01]  /*0b40*/  FMUL R13, R13, R16 ;  /* 0x000000100d0d7220 */ /* 0x000fe20000400000 */
[----:B------:R-:W-:Y:S01]  /*0b50*/  FMUL R23, R23, R12 ;  /* 0x0000000c17177220 */ /* 0x000fe20000400000 */
[----:B------:R-:W-:Y:S01]  /*0b60*/  FMUL R15, R18, R15 ;  /* 0x0000000f120f7220 */ /* 0x000fe20000400000 */
[----:B------:R-:W-:Y:S01]  /*0b70*/  FMUL R17, R17, R8 ;  /* 0x0000000811117220 */ /* 0x000fe20000400000 */
[----:B------:R-:W-:Y:S01]  /*0b80*/  FMUL R19, R26, R9 ;  /* 0x000000091a137220 */ /* 0x000fe20000400000 */
[----:B------:R-:W-:Y:S01]  /*0b90*/  FMUL R25, R5, R10 ;  /* 0x0000000a05197220 */ /* 0x000fe20000400000 */
[----:B------:R-:W-:Y:S01]  /*0ba0*/  FMUL R11, R4, R11 ;  /* 0x0000000b040b7220 */ /* 0x000fe20000400000 */
[----:B------:R-:W-:Y:S01]  /*0bb0*/  STS [R20], R13 ;  /* 0x0000000d14007388 */ /* 0x000fe20000000800 */
[----:B------:R-:W0:Y:S03]  /*0bc0*/  LDC.64 R8, c[0x0][0x238] ;  /* 0x00008e00ff087b82 */ /* 0x000e260000000a00 */
[----:B------:R-:W-:Y:S04]  /*0bd0*/  STS [R20+0x50], R7 ;  /* 0x0000500714007388 */ /* 0x000fe80000000800 */
[----:B------:R-:W-:Y:S04]  /*0be0*/  STS [R20+0xa0], R23 ;  /* 0x0000a01714007388 */ /* 0x000fe80000000800 */
[----:B------:R-:W-:Y:S04]  /*0bf0*/  STS [R20+0xf0], R15 ;  /* 0x0000f00f14007388 */ /* 0x000fe80000000800 */
[----:B------:R-:W-:Y:S04]  /*0c00*/  STS [R20+0x20], R17 ;  /* 0x0000201114007388 */ /* 0x000fe80000000800 */
[----:B------:R-:W-:Y:S04]  /*0c10*/  STS [R20+0x70], R19 ;  /* 0x0000701314007388 */ /* 0x000fe80000000800 */
[----:B------:R-:W-:Y:S04]  /*0c20*/  STS [R20+0xc0], R25 ;  /* 0x0000c01914007388 */ /* 0x000fe80000000800 */
[----:B------:R1:W-:Y:S01]  /*0c30*/  STS [R20+0x110], R11 ;  /* 0x0001100b14007388 */ /* 0x0003e20000000800 */
[----:B------:R-:W-:-:S02]  /*0c40*/  LOP3.LUT R5, R0, 0x7c, RZ, 0xc0, !PT ;  /* 0x0000007c00057812 */ /* 0x000fc400078ec0ff */
[----:B------:R-:W-:Y:S02]  /*0c50*/  LOP3.LUT R10, R2, 0x1fc, RZ, 0xc0, !PT ;  /* 0x000001fc020a7812 */ /* 0x000fe400078ec0ff */
[----:B------:R-:W-:-:S04]  /*0c60*/  LEA R5, R5, UR4, 0x2 ;  /* 0x0000000405057c11 */ /* 0x000fc8000f8e10ff */
[----:B------:R-:W-:Y:S01]  /*0c70*/  LEA R5, R10, R5, 0x2 ;  /* 0x000000050a057211 */ /* 0x000fe200078e10ff */
[----:B------:R-:W-:Y:S01]  /*0c80*/  BAR.SYNC.DEFER_BLOCKING 0x0 ;  /* 0x0000000000007b1d */ /* 0x000fe20000010000 */
[----:B------:R-:W-:-:S04]  /*0c90*/  SHF.R.U32.HI R0, RZ, 0x2, R0 ;  /* 0x00000002ff007819 */ /* 0x000fc80000011600 */
[----:B------:R-:W-:Y:S01]  /*0ca0*/  SGXT.U32 R0, R0, 0x5 ;  /* 0x000000050000781a */ /* 0x000fe20000000000 */
[----:B------:R-:W2:Y:S01]  /*0cb0*/  LDS.128 R4, [R5] ;  /* 0x0000000005047984 */ /* 0x000ea20000000c00 */
[----:B------:R-:W-:Y:S02]  /*0cc0*/  LOP3.LUT R2, R21, 0xc, R2, 0xf8, !PT ;  /* 0x0000000c15027812 */ /* 0x000fe400078ef802 */
[----:B------:R-:W-:Y:S02]  /*0cd0*/  LOP3.LUT R0, R0, R3, RZ, 0xfc, !PT ;  /* 0x0000000300007212 */ /* 0x000fe400078efcff */
[C---:B------:R-:W-:Y:S01]  /*0ce0*/  ISETP.GE.AND P0, PT, R2.reuse, 0x10, PT ;  /* 0x000000100200780c */ /* 0x040fe20003f06270 */
[----:B------:R-:W-:Y:S01]  /*0cf0*/  IMAD.SHL.U32 R12, R2, 0x400, RZ ;  /* 0x00000400020c7824 */ /* 0x000fe200078e00ff */
[----:B-1----:R-:W-:Y:S02]  /*0d00*/  LOP3.LUT R11, R0, 0x20, RZ, 0xfc, !PT ;  /* 0x00000020000b7812 */ /* 0x002fe400078efcff */
[----:B------:R-:W-:-:S02]  /*0d10*/  LOP3.LUT R2, R10, 0x200, RZ, 0xfc, !PT ;  /* 0x000002000a027812 */ /* 0x000fc400078efcff */
[----:B------:R-:W-:Y:S02]  /*0d20*/  ISETP.LT.AND P1, PT, R0, 0x400, !P0 ;  /* 0x000004000000780c */ /* 0x000fe40004721270 */
[----:B------:R-:W-:Y:S02]  /*0d30*/  ISETP.LT.AND P0, PT, R11, 0x400, !P0 ;  /* 0x000004000b00780c */ /* 0x000fe40004701270 */
[----:B------:R-:W-:Y:S01]  /*0d40*/  LOP3.LUT R2, R2, 0x3f0, RZ, 0xc0, !PT ;  /* 0x000003f002027812 */ /* 0x000fe200078ec0ff */
[----:B------:R-:W-:-:S04]  /*0d50*/  IMAD R3, R0, 0x4, R12 ;  /* 0x0000000400037824 */ /* 0x000fc800078e020c */
[----:B------:R-:W-:Y:S02]  /*0d60*/  VIADD R13, R2, UR4 ;  /* 0x00000004020d7c36 */ /* 0x000fe40008000000 */
[----:B0-----:R-:W-:-:S03]  /*0d70*/  IMAD.WIDE R2, R3, 0x4, R8 ;  /* 0x0000000403027825 */ /* 0x001fc600078e0208 */
[----:B------:R-:W-:Y:S02]  /*0d80*/  LEA R13, R10, R13, 0x2 ;  /* 0x0000000d0a0d7211 */ /* 0x000fe400078e10ff */
[----:B--2---:R0:W-:Y:S02]  /*0d90*/  @P1 STG.E.128 desc[UR6][R2.64], R4 ;  /* 0x0000000402001986 */ /* 0x0041e4000c101d06 */
[----:B0-----:R-:W-:Y:S05]  /*0da0*/  @!P0 EXIT ;  /* 0x000000000000894d */ /* 0x001fea0003800000 */
[----:B0-----:R-:W0:Y:S01]  /*0db0*/  LDS.128 R4, [R13+0x800] ;  /* 0x000800000d047984 */ /* 0x001e220000000c00 */
[----:B------:R-:W-:-:S04]  /*0dc0*/  IMAD R11, R11, 0x4, R12 ;  /* 0x000000040b0b7824 */ /* 0x000fc800078e020c */
[----:B------:R-:W-:-:S05]  /*0dd0*/  IMAD.WIDE R8, R11, 0x4, R8 ;  /* 0x000000040b087825 */ /* 0x000fca00078e0208 */
[----:B0-----:R-:W-:Y:S01]  /*0de0*/  STG.E.128 desc[UR6][R8.64], R4 ;  /* 0x0000000408007986 */ /* 0x001fe2000c101d06 */
[----:B------:R-:W-:Y:S05]  /*0df0*/  EXIT ;  /* 0x000000000000794d */ /* 0x000fea0003800000 */
.L_x_0:
[----:B------:R-:W-:-:S00]  /*0e00*/  BRA `(.L_x_0) ;  /* 0xfffffffc00fc7947 */ /* 0x000fc0000383ffff */
[----:B------:R-:W-:-:S00]  /*0e10*/  NOP ;  /* 0x0000000000007918 */ /* 0x000fc00000000000 */
        /* <DEDUP_REMOVED lines=14> */
.L_x_1:


//--------------------- .nv.global.init           --------------------------
	.section	.nv.global.init,"aw",@progbits
.nv.global.init:
	.type		_$_str,@object
	.size		_$_str,(_$_str_$_2 - _$_str)
_$_str:
        /*0000*/ 	.byte	0x5f, 0x5f, 0x43, 0x55, 0x44, 0x41, 0x5f, 0x46, 0x54, 0x5a, 0x00
	.type		_$_str_$_2,@object
	.size		_$_str_$_2,(.L_1 - _$_str_$_2)
_$_str_$_2:
        /*000b*/ 	.byte	0x5f, 0x5f, 0x43, 0x55, 0x44, 0x41, 0x5f, 0x50, 0x52, 0x45, 0x43, 0x5f, 0x53, 0x51, 0x52, 0x54
        /*001b*/ 	.byte	0x00
.L_1:


//--------------------- .nv.shared.triton_poi_fused__native_batch_norm_legit_no_training_add_div_hardtanh_mul_50 --------------------------
	.section	.nv.shared.triton_poi_fused__native_batch_norm_legit_no_training_add_div_hardtanh_mul_50,"aw",@nobits
	.sectionflags	@""
	.align	16
	.zero		1024


//--------------------- .nv.constant0.triton_poi_fused__native_batch_norm_legit_no_training_add_div_hardtanh_mul_50 --------------------------
	.section	.nv.constant0.triton_poi_fused__native_batch_norm_legit_no_training_add_div_hardtanh_mul_50,"a",@progbits
	.sectionflags	@""
	.align	4
.nv.constant0.triton_poi_fused__native_batch_norm_legit_no_training_add_div_hardtanh_mul_50:
	.zero		584
